//
// Generated by NVIDIA NVVM Compiler
//
// Compiler Build ID: CL-36424714
// Cuda compilation tools, release 13.0, V13.0.88
// Based on NVVM 20.0.0
//

.version 9.0
.target sm_100
.address_size 64

	// .globl	_Z11mul_complexPK6float2S1_PS_i

.visible .entry _Z11mul_complexPK6float2S1_PS_i(
	.param .u64 .ptr .align 1 _Z11mul_complexPK6float2S1_PS_i_param_0,
	.param .u64 .ptr .align 1 _Z11mul_complexPK6float2S1_PS_i_param_1,
	.param .u64 .ptr .align 1 _Z11mul_complexPK6float2S1_PS_i_param_2,
	.param .u32 _Z11mul_complexPK6float2S1_PS_i_param_3
)
{
	.reg .pred 	%p<2>;
	.reg .b32 	%r<6>;
	.reg .b32 	%f<10>;
	.reg .b64 	%rd<11>;

	ld.param.u64 	%rd1, [_Z11mul_complexPK6float2S1_PS_i_param_0];
	ld.param.u64 	%rd2, [_Z11mul_complexPK6float2S1_PS_i_param_1];
	ld.param.u64 	%rd3, [_Z11mul_complexPK6float2S1_PS_i_param_2];
	ld.param.u32 	%r2, [_Z11mul_complexPK6float2S1_PS_i_param_3];
	mov.u32 	%r3, %ctaid.x;
	mov.u32 	%r4, %ntid.x;
	mov.u32 	%r5, %tid.x;
	mad.lo.s32 	%r1, %r3, %r4, %r5;
	setp.ge.s32 	%p1, %r1, %r2;
	@%p1 bra 	$L__BB0_2;
	cvta.to.global.u64 	%rd4, %rd1;
	cvta.to.global.u64 	%rd5, %rd2;
	cvta.to.global.u64 	%rd6, %rd3;
	mul.wide.s32 	%rd7, %r1, 8;
	add.s64 	%rd8, %rd4, %rd7;
	ld.global.v2.f32 	{%f1, %f2}, [%rd8];
	add.s64 	%rd9, %rd5, %rd7;
	ld.global.v2.f32 	{%f3, %f4}, [%rd9];
	mul.f32 	%f5, %f1, %f3;
	mul.f32 	%f6, %f2, %f4;
	sub.f32 	%f7, %f5, %f6;
	add.s64 	%rd10, %rd6, %rd7;
	mul.f32 	%f8, %f1, %f4;
	fma.rn.f32 	%f9, %f2, %f3, %f8;
	st.global.v2.f32 	[%rd10], {%f7, %f9};
$L__BB0_2:
	ret;

}


// ===== COMPILED SASS (sm_100) =====

	.target	sm_100

	.elftype	@"ET_EXEC"


//--------------------- .note.nv.tkinfo           --------------------------
	.section	.note.nv.tkinfo,"",@"SHT_NOTE"
	.sectionflags	@"SHF_NOTE_NV_TKINFO"
	.tkinfo
        /*0018*/ 	.word	0x00000002
        /*0030*/ 	.string	""
        /*0030*/ 	.string	"ptxas"
        /*0030*/ 	.string	"Cuda compilation tools, release 13.0, V13.0.88"
        /*0030*/ 	.string	"Build cuda_13.0.r13.0/compiler.36424714_0"
        /*0030*/ 	.string	"-arch sm_100 -m 64 "



//--------------------- .note.nv.cuinfo           --------------------------
	.section	.note.nv.cuinfo,"",@"SHT_NOTE"
	.sectionflags	@"SHF_NOTE_NV_CUINFO"
        /*0018*/ 	.short	0x0002
        /*001a*/ 	.short	0x0064
        /*001c*/ 	.short	0x0082
	.zero		2


//--------------------- .nv.info                  --------------------------
	.section	.nv.info,"",@"SHT_CUDA_INFO"
	.align	4


	//----- nvinfo : EIATTR_REGCOUNT
	.align		4
        /*0000*/ 	.byte	0x04, 0x2f
        /*0002*/ 	.short	(.L_1 - .L_0)
	.align		4
.L_0:
        /*0004*/ 	.word	index@(_Z11mul_complexPK6float2S1_PS_i)
        /*0008*/ 	.word	0x0000000e


	//----- nvinfo : EIATTR_FRAME_SIZE
	.align		4
.L_1:
        /*000c*/ 	.byte	0x04, 0x11
        /*000e*/ 	.short	(.L_3 - .L_2)
	.align		4
.L_2:
        /*0010*/ 	.word	index@(_Z11mul_complexPK6float2S1_PS_i)
        /*0014*/ 	.word	0x00000000


	//----- nvinfo : EIATTR_MIN_STACK_SIZE
	.align		4
.L_3:
        /*0018*/ 	.byte	0x04, 0x12
        /*001a*/ 	.short	(.L_5 - .L_4)
	.align		4
.L_4:
        /*001c*/ 	.word	index@(_Z11mul_complexPK6float2S1_PS_i)
        /*0020*/ 	.word	0x00000000
.L_5:


//--------------------- .nv.compat                --------------------------
	.section	.nv.compat,"",@"SHT_CUDA_COMPAT_INFO"
	.align	4
        /*0000*/ 	.byte	0x02, 0x09, 0x00, 0x00, 0x02, 0x02, 0x01, 0x00, 0x02, 0x05, 0x05, 0x00, 0x03, 0x07, 0x01, 0x01
        /*0010*/ 	.byte	0x02, 0x03, 0x00, 0x00, 0x02, 0x06, 0x01, 0x00, 0x04, 0x0b, 0x08, 0x00, 0x09, 0x00, 0x00, 0x00
        /*0020*/ 	.byte	0x00, 0x00, 0x00, 0x00


//--------------------- .nv.info._Z11mul_complexPK6float2S1_PS_i --------------------------
	.section	.nv.info._Z11mul_complexPK6float2S1_PS_i,"",@"SHT_CUDA_INFO"
	.sectionflags	@""
	.align	4


	//----- nvinfo : EIATTR_CUDA_API_VERSION
	.align		4
        /*0000*/ 	.byte	0x04, 0x37
        /*0002*/ 	.short	(.L_7 - .L_6)
.L_6:
        /*0004*/ 	.word	0x00000082


	//----- nvinfo : EIATTR_KPARAM_INFO
	.align		4
.L_7:
        /*0008*/ 	.byte	0x04, 0x17
        /*000a*/ 	.short	(.L_9 - .L_8)
.L_8:
        /*000c*/ 	.word	0x00000000
        /*0010*/ 	.short	0x0003
        /*0012*/ 	.short	0x0018
        /*0014*/ 	.byte	0x00, 0xf0, 0x11, 0x00


	//----- nvinfo : EIATTR_KPARAM_INFO
	.align		4
.L_9:
        /*0018*/ 	.byte	0x04, 0x17
        /*001a*/ 	.short	(.L_11 - .L_10)
.L_10:
        /*001c*/ 	.word	0x00000000
        /*0020*/ 	.short	0x0002
        /*0022*/ 	.short	0x0010
        /*0024*/ 	.byte	0x00, 0xf5, 0x21, 0x00


	//----- nvinfo : EIATTR_KPARAM_INFO
	.align		4
.L_11:
        /*0028*/ 	.byte	0x04, 0x17
        /*002a*/ 	.short	(.L_13 - .L_12)
.L_12:
        /*002c*/ 	.word	0x00000000
        /*0030*/ 	.short	0x0001
        /*0032*/ 	.short	0x0008
        /*0034*/ 	.byte	0x00, 0xf5, 0x21, 0x00


	//----- nvinfo : EIATTR_KPARAM_INFO
	.align		4
.L_13:
        /*0038*/ 	.byte	0x04, 0x17
        /*003a*/ 	.short	(.L_15 - .L_14)
.L_14:
        /*003c*/ 	.word	0x00000000
        /*0040*/ 	.short	0x0000
        /*0042*/ 	.short	0x0000
        /*0044*/ 	.byte	0x00, 0xf5, 0x21, 0x00


	//----- nvinfo : EIATTR_SPARSE_MMA_MASK
	.align		4
.L_15:
        /*0048*/ 	.byte	0x03, 0x50
        /*004a*/ 	.short	0x0000


	//----- nvinfo : EIATTR_MAXREG_COUNT
	.align		4
        /*004c*/ 	.byte	0x03, 0x1b
        /*004e*/ 	.short	0x00ff


	//----- nvinfo : EIATTR_MERCURY_ISA_VERSION
	.align		4
        /*0050*/ 	.byte	0x03, 0x5f
        /*0052*/ 	.short	0x0101


	//----- nvinfo : EIATTR_VRC_CTA_INIT_COUNT
	.align		4
        /*0054*/ 	.byte	0x02, 0x4a
	.zero		1
	.zero		1


	//----- nvinfo : EIATTR_EXIT_INSTR_OFFSETS
	.align		4
        /*0058*/ 	.byte	0x04, 0x1c
        /*005a*/ 	.short	(.L_17 - .L_16)


	//   ....[0]....
.L_16:
        /*005c*/ 	.word	0x00000070


	//   ....[1]....
        /*0060*/ 	.word	0x00000160


	//----- nvinfo : EIATTR_CBANK_PARAM_SIZE
	.align		4
.L_17:
        /*0064*/ 	.byte	0x03, 0x19
        /*0066*/ 	.short	0x001c


	//----- nvinfo : EIATTR_PARAM_CBANK
	.align		4
        /*0068*/ 	.byte	0x04, 0x0a
        /*006a*/ 	.short	(.L_19 - .L_18)
	.align		4
.L_18:
        /*006c*/ 	.word	index@(.nv.constant0._Z11mul_complexPK6float2S1_PS_i)
        /*0070*/ 	.short	0x0380
        /*0072*/ 	.short	0x001c


	//----- nvinfo : EIATTR_SW_WAR
	.align		4
.L_19:
        /*0074*/ 	.byte	0x04, 0x36
        /*0076*/ 	.short	(.L_21 - .L_20)
.L_20:
        /*0078*/ 	.word	0x00000008
.L_21:


//--------------------- .nv.callgraph             --------------------------
	.section	.nv.callgraph,"",@"SHT_CUDA_CALLGRAPH"
	.align	4
	.sectionentsize	8
	.align		4
        /*0000*/ 	.word	0x00000000
	.align		4
        /*0004*/ 	.word	0xffffffff
	.align		4
        /*0008*/ 	.word	0x00000000
	.align		4
        /*000c*/ 	.word	0xfffffffe
	.align		4
        /*0010*/ 	.word	0x00000000
	.align		4
        /*0014*/ 	.word	0xfffffffd
	.align		4
        /*0018*/ 	.word	0x00000000
	.align		4
        /*001c*/ 	.word	0xfffffffc


//--------------------- .text._Z11mul_complexPK6float2S1_PS_i --------------------------
	.section	.text._Z11mul_complexPK6float2S1_PS_i,"ax",@progbits
	.align	128
        .global         _Z11mul_complexPK6float2S1_PS_i
        .type           _Z11mul_complexPK6float2S1_PS_i,@function
        .size           _Z11mul_complexPK6float2S1_PS_i,(.L_x_1 - _Z11mul_complexPK6float2S1_PS_i)
        .other          _Z11mul_complexPK6float2S1_PS_i,@"STO_CUDA_ENTRY STV_DEFAULT"
_Z11mul_complexPK6float2S1_PS_i:
.text._Z11mul_complexPK6float2S1_PS_i:
[----:B------:R-:W-:Y:S01]  /*0000*/  LDC R1, c[0x0][0x37c] ;  /* 0x0000df00ff017b82 */ /* 0x000fe20000000800 */
[----:B------:R-:W0:Y:S07]  /*0010*/  S2R R0, SR_TID.X ;  /* 0x0000000000007919 */ /* 0x000e2e0000002100 */
[----:B------:R-:W0:Y:S01]  /*0020*/  S2UR UR4, SR_CTAID.X ;  /* 0x00000000000479c3 */ /* 0x000e220000002500 */
[----:B------:R-:W1:Y:S07]  /*0030*/  LDCU UR5, c[0x0][0x398] ;  /* 0x00007300ff0577ac */ /* 0x000e6e0008000800 */
[----:B------:R-:W0:Y:S02]  /*0040*/  LDC R9, c[0x0][0x360] ;  /* 0x0000d800ff097b82 */ /* 0x000e240000000800 */
[----:B0-----:R-:W-:-:S05]  /*0050*/  IMAD R9, R9, UR4, R0 ;  /* 0x0000000409097c24 */ /* 0x001fca000f8e0200 */
[----:B-1----:R-:W-:-:S13]  /*0060*/  ISETP.GE.AND P0, PT, R9, UR5, PT ;  /* 0x0000000509007c0c */ /* 0x002fda000bf06270 */
[----:B------:R-:W-:Y:S05]  /*0070*/  @P0 EXIT ;  /* 0x000000000000094d */ /* 0x000fea0003800000 */
[----:B------:R-:W0:Y:S01]  /*0080*/  LDC.64 R2, c[0x0][0x380] ;  /* 0x0000e000ff027b82 */ /* 0x000e220000000a00 */
[----:B------:R-:W1:Y:S07]  /*0090*/  LDCU.64 UR4, c[0x0][0x358] ;  /* 0x00006b00ff0477ac */ /* 0x000e6e0008000a00 */
[----:B------:R-:W2:Y:S08]  /*00a0*/  LDC.64 R4, c[0x0][0x388] ;  /* 0x0000e200ff047b82 */ /* 0x000eb00000000a00 */
[----:B------:R-:W3:Y:S01]  /*00b0*/  LDC.64 R6, c[0x0][0x390] ;  /* 0x0000e400ff067b82 */ /* 0x000ee20000000a00 */
[----:B0-----:R-:W-:-:S06]  /*00c0*/  IMAD.WIDE R2, R9, 0x8, R2 ;  /* 0x0000000809027825 */ /* 0x001fcc00078e0202 */
[----:B-1----:R-:W4:Y:S01]  /*00d0*/  LDG.E.64 R2, desc[UR4][R2.64] ;  /* 0x0000000402027981 */ /* 0x002f22000c1e1b00 */
[----:B--2---:R-:W-:-:S06]  /*00e0*/  IMAD.WIDE R4, R9, 0x8, R4 ;  /* 0x0000000809047825 */ /* 0x004fcc00078e0204 */
[----:B------:R-:W4:Y:S01]  /*00f0*/  LDG.E.64 R4, desc[UR4][R4.64] ;  /* 0x0000000404047981 */ /* 0x000f22000c1e1b00 */
[----:B---3--:R-:W-:-:S04]  /*0100*/  IMAD.WIDE R6, R9, 0x8, R6 ;  /* 0x0000000809067825 */ /* 0x008fc800078e0206 */
[-C--:B----4-:R-:W-:Y:S01]  /*0110*/  FMUL R11, R3, R5.reuse ;  /* 0x00000005030b7220 */ /* 0x090fe20000400000 */
[----:B------:R-:W-:-:S03]  /*0120*/  FMUL R0, R2, R5 ;  /* 0x0000000502007220 */ /* 0x000fc60000400000 */
[-C--:B------:R-:W-:Y:S01]  /*0130*/  FFMA R8, R2, R4.reuse, -R11 ;  /* 0x0000000402087223 */ /* 0x080fe2000000080b */
[----:B------:R-:W-:-:S05]  /*0140*/  FFMA R9, R3, R4, R0 ;  /* 0x0000000403097223 */ /* 0x000fca0000000000 */
[----:B------:R-:W-:Y:S01]  /*0150*/  STG.E.64 desc[UR4][R6.64], R8 ;  /* 0x0000000806007986 */ /* 0x000fe2000c101b04 */
[----:B------:R-:W-:Y:S05]  /*0160*/  EXIT ;  /* 0x000000000000794d */ /* 0x000fea0003800000 */
.L_x_0:
[----:B------:R-:W-:-:S00]  /*0170*/  BRA `(.L_x_0) ;  /* 0xfffffffc00fc7947 */ /* 0x000fc0000383ffff */
[----:B------:R-:W-:-:S00]  /*0180*/  NOP ;  /* 0x0000000000007918 */ /* 0x000fc00000000000 */
[----:B------:R-:W-:-:S00]  /*0190*/  NOP ;  /* 0x0000000000007918 */ /* 0x000fc00000000000 */
[----:B------:R-:W-:-:S00]  /*01a0*/  NOP ;  /* 0x0000000000007918 */ /* 0x000fc00000000000 */
[----:B------:R-:W-:-:S00]  /*01b0*/  NOP ;  /* 0x0000000000007918 */ /* 0x000fc00000000000 */
[----:B------:R-:W-:-:S00]  /*01c0*/  NOP ;  /* 0x0000000000007918 */ /* 0x000fc00000000000 */
[----:B------:R-:W-:-:S00]  /*01d0*/  NOP ;  /* 0x0000000000007918 */ /* 0x000fc00000000000 */
[----:B------:R-:W-:-:S00]  /*01e0*/  NOP ;  /* 0x0000000000007918 */ /* 0x000fc00000000000 */
[----:B------:R-:W-:-:S00]  /*01f0*/  NOP ;  /* 0x0000000000007918 */ /* 0x000fc00000000000 */
.L_x_1:


//--------------------- .nv.shared.reserved.0     --------------------------
	.section	.nv.shared.reserved.0,"aw",@nobits
	.weak		__nv_reservedSMEM_offset_0_alias
	.size		__nv_reservedSMEM_offset_0_alias, 0, 64
	.other		__nv_reservedSMEM_offset_0_alias,@"STO_CUDA_RESERVED_SHARED STV_DEFAULT"
__nv_reservedSMEM_offset_0_alias:
	.zero		0
	.zero		64


//--------------------- .nv.constant0._Z11mul_complexPK6float2S1_PS_i --------------------------
	.section	.nv.constant0._Z11mul_complexPK6float2S1_PS_i,"a",@progbits
	.sectionflags	@""
	.align	4
.nv.constant0._Z11mul_complexPK6float2S1_PS_i:
	.zero		924


//--------------------- SYMBOLS --------------------------

	.type		.nv.reservedSmem.offset0,@object
	.size		.nv.reservedSmem.offset0,0x4
